//
// Generated by NVIDIA NVVM Compiler
//
// Compiler Build ID: CL-36424714
// Cuda compilation tools, release 13.0, V13.0.88
// Based on NVVM 20.0.0
//

.version 9.0
.target sm_100
.address_size 64

	// .globl	_Z19sgemm_tiled_correctPKfS0_Pfiii
// _ZZ19sgemm_tiled_correctPKfS0_PfiiiE2As has been demoted
// _ZZ19sgemm_tiled_correctPKfS0_PfiiiE2Bs has been demoted

.visible .entry _Z19sgemm_tiled_correctPKfS0_Pfiii(
	.param .u64 .ptr .align 1 _Z19sgemm_tiled_correctPKfS0_Pfiii_param_0,
	.param .u64 .ptr .align 1 _Z19sgemm_tiled_correctPKfS0_Pfiii_param_1,
	.param .u64 .ptr .align 1 _Z19sgemm_tiled_correctPKfS0_Pfiii_param_2,
	.param .u32 _Z19sgemm_tiled_correctPKfS0_Pfiii_param_3,
	.param .u32 _Z19sgemm_tiled_correctPKfS0_Pfiii_param_4,
	.param .u32 _Z19sgemm_tiled_correctPKfS0_Pfiii_param_5
)
{
	.reg .pred 	%p<39>;
	.reg .b32 	%r<81>;
	.reg .b32 	%f<179>;
	.reg .b64 	%rd<47>;
	// demoted variable
	.shared .align 4 .b8 _ZZ19sgemm_tiled_correctPKfS0_PfiiiE2As[1156];
	// demoted variable
	.shared .align 4 .b8 _ZZ19sgemm_tiled_correctPKfS0_PfiiiE2Bs[1156];
	ld.param.u64 	%rd10, [_Z19sgemm_tiled_correctPKfS0_Pfiii_param_1];
	ld.param.u32 	%r38, [_Z19sgemm_tiled_correctPKfS0_Pfiii_param_3];
	ld.param.u32 	%r39, [_Z19sgemm_tiled_correctPKfS0_Pfiii_param_4];
	ld.param.u32 	%r40, [_Z19sgemm_tiled_correctPKfS0_Pfiii_param_5];
	cvta.to.global.u64 	%rd1, %rd10;
	mov.u32 	%r1, %tid.x;
	mov.u32 	%r2, %tid.y;
	mov.u32 	%r41, %ctaid.y;
	shl.b32 	%r42, %r41, 4;
	add.s32 	%r3, %r42, %r2;
	mov.u32 	%r43, %ctaid.x;
	shl.b32 	%r4, %r43, 4;
	add.s32 	%r5, %r4, %r1;
	setp.lt.s32 	%p1, %r40, 1;
	mov.f32 	%f175, 0f00000000;
	mov.f32 	%f176, %f175;
	mov.f32 	%f177, %f175;
	mov.f32 	%f178, %f175;
	@%p1 bra 	$L__BB0_19;
	ld.param.u64 	%rd41, [_Z19sgemm_tiled_correctPKfS0_Pfiii_param_0];
	add.s32 	%r44, %r40, 15;
	shr.u32 	%r45, %r44, 4;
	mul.lo.s32 	%r46, %r40, %r3;
	shl.b32 	%r75, %r2, 1;
	mul.lo.s32 	%r47, %r2, 136;
	mov.u32 	%r48, _ZZ19sgemm_tiled_correctPKfS0_PfiiiE2As;
	add.s32 	%r7, %r48, %r47;
	shl.b32 	%r72, %r1, 1;
	shl.b32 	%r49, %r1, 3;
	add.s32 	%r9, %r7, %r49;
	add.s32 	%r50, %r46, %r40;
	mov.u32 	%r51, _ZZ19sgemm_tiled_correctPKfS0_PfiiiE2Bs;
	add.s32 	%r52, %r51, %r47;
	add.s32 	%r10, %r52, %r49;
	neg.s32 	%r80, %r45;
	mul.lo.s32 	%r53, %r2, %r39;
	shl.b32 	%r79, %r53, 1;
	add.s32 	%r54, %r1, %r79;
	add.s32 	%r78, %r54, %r4;
	mad.lo.s32 	%r77, %r39, %r75, %r39;
	add.s32 	%r55, %r1, %r77;
	add.s32 	%r76, %r55, %r4;
	add.s32 	%r74, %r46, %r72;
	mul.wide.u32 	%rd11, %r1, 8;
	mul.wide.u32 	%rd12, %r50, 4;
	add.s64 	%rd13, %rd11, %rd12;
	cvta.to.global.u64 	%rd14, %rd41;
	add.s64 	%rd15, %rd13, %rd14;
	add.s64 	%rd46, %rd15, 4;
	add.s32 	%r73, %r50, %r72;
	mov.f32 	%f178, 0f00000000;
	cvt.s64.s32 	%rd28, %r5;
	mov.f32 	%f177, %f178;
	mov.f32 	%f176, %f178;
	mov.f32 	%f175, %f178;
$L__BB0_2:
	setp.ge.s32 	%p2, %r3, %r38;
	setp.ge.s32 	%p3, %r72, %r40;
	mov.f32 	%f167, 0f00000000;
	or.pred  	%p4, %p2, %p3;
	@%p4 bra 	$L__BB0_4;
	ld.param.u64 	%rd42, [_Z19sgemm_tiled_correctPKfS0_Pfiii_param_0];
	cvta.to.global.u64 	%rd16, %rd42;
	mul.wide.u32 	%rd17, %r74, 4;
	add.s64 	%rd18, %rd16, %rd17;
	ld.global.f32 	%f167, [%rd18];
$L__BB0_4:
	st.shared.f32 	[%r9], %f167;
	add.s32 	%r56, %r72, 1;
	setp.ge.s32 	%p6, %r56, %r40;
	mov.f32 	%f168, 0f00000000;
	or.pred  	%p7, %p2, %p6;
	@%p7 bra 	$L__BB0_6;
	ld.param.u64 	%rd43, [_Z19sgemm_tiled_correctPKfS0_Pfiii_param_0];
	cvta.to.global.u64 	%rd19, %rd43;
	mul.wide.u32 	%rd20, %r74, 4;
	add.s64 	%rd21, %rd19, %rd20;
	ld.global.f32 	%f168, [%rd21+4];
$L__BB0_6:
	add.s32 	%r57, %r3, 1;
	setp.ge.s32 	%p9, %r57, %r38;
	st.shared.f32 	[%r9+4], %f168;
	mov.f32 	%f169, 0f00000000;
	or.pred  	%p10, %p9, %p3;
	@%p10 bra 	$L__BB0_8;
	ld.param.u64 	%rd44, [_Z19sgemm_tiled_correctPKfS0_Pfiii_param_0];
	cvta.to.global.u64 	%rd22, %rd44;
	mul.wide.u32 	%rd23, %r73, 4;
	add.s64 	%rd24, %rd22, %rd23;
	ld.global.f32 	%f169, [%rd24];
$L__BB0_8:
	add.s32 	%r58, %r72, 1;
	setp.ge.s32 	%p11, %r58, %r40;
	add.s32 	%r59, %r3, 1;
	setp.ge.s32 	%p12, %r59, %r38;
	st.shared.f32 	[%r9+68], %f169;
	mov.f32 	%f170, 0f00000000;
	or.pred  	%p13, %p12, %p11;
	@%p13 bra 	$L__BB0_10;
	ld.global.f32 	%f170, [%rd46];
$L__BB0_10:
	setp.ge.s32 	%p14, %r5, %r39;
	st.shared.f32 	[%r9+72], %f170;
	setp.ge.s32 	%p15, %r75, %r40;
	mov.f32 	%f171, 0f00000000;
	or.pred  	%p16, %p14, %p15;
	@%p16 bra 	$L__BB0_12;
	mul.wide.s32 	%rd25, %r78, 4;
	add.s64 	%rd26, %rd1, %rd25;
	ld.global.f32 	%f171, [%rd26];
$L__BB0_12:
	add.s32 	%r60, %r5, 1;
	setp.ge.s32 	%p18, %r60, %r39;
	st.shared.f32 	[%r10], %f171;
	mov.f32 	%f172, 0f00000000;
	or.pred  	%p19, %p15, %p18;
	@%p19 bra 	$L__BB0_14;
	cvt.s64.s32 	%rd27, %r79;
	add.s64 	%rd29, %rd27, %rd28;
	shl.b64 	%rd30, %rd29, 2;
	add.s64 	%rd31, %rd1, %rd30;
	ld.global.f32 	%f172, [%rd31+4];
$L__BB0_14:
	st.shared.f32 	[%r10+4], %f172;
	add.s32 	%r61, %r75, 1;
	setp.ge.s32 	%p21, %r61, %r40;
	mov.f32 	%f173, 0f00000000;
	or.pred  	%p22, %p14, %p21;
	@%p22 bra 	$L__BB0_16;
	mul.wide.s32 	%rd32, %r76, 4;
	add.s64 	%rd33, %rd1, %rd32;
	ld.global.f32 	%f173, [%rd33];
$L__BB0_16:
	add.s32 	%r63, %r5, 1;
	setp.ge.s32 	%p24, %r63, %r39;
	st.shared.f32 	[%r10+68], %f173;
	mov.f32 	%f174, 0f00000000;
	or.pred  	%p25, %p21, %p24;
	@%p25 bra 	$L__BB0_18;
	cvt.s64.s32 	%rd34, %r77;
	add.s64 	%rd36, %rd34, %rd28;
	shl.b64 	%rd37, %rd36, 2;
	add.s64 	%rd38, %rd1, %rd37;
	ld.global.f32 	%f174, [%rd38+4];
$L__BB0_18:
	st.shared.f32 	[%r10+72], %f174;
	bar.sync 	0;
	ld.shared.f32 	%f39, [%r7];
	ld.shared.f32 	%f40, [%r7+68];
	mov.u32 	%r64, %tid.x;
	shl.b32 	%r65, %r64, 3;
	mov.u32 	%r66, _ZZ19sgemm_tiled_correctPKfS0_PfiiiE2Bs;
	add.s32 	%r67, %r66, %r65;
	ld.shared.f32 	%f41, [%r67];
	ld.shared.f32 	%f42, [%r67+4];
	fma.rn.f32 	%f43, %f39, %f41, %f175;
	fma.rn.f32 	%f44, %f39, %f42, %f176;
	fma.rn.f32 	%f45, %f40, %f41, %f177;
	fma.rn.f32 	%f46, %f40, %f42, %f178;
	ld.shared.f32 	%f47, [%r7+4];
	ld.shared.f32 	%f48, [%r7+72];
	ld.shared.f32 	%f49, [%r67+68];
	ld.shared.f32 	%f50, [%r67+72];
	fma.rn.f32 	%f51, %f47, %f49, %f43;
	fma.rn.f32 	%f52, %f47, %f50, %f44;
	fma.rn.f32 	%f53, %f48, %f49, %f45;
	fma.rn.f32 	%f54, %f48, %f50, %f46;
	ld.shared.f32 	%f55, [%r7+8];
	ld.shared.f32 	%f56, [%r7+76];
	ld.shared.f32 	%f57, [%r67+136];
	ld.shared.f32 	%f58, [%r67+140];
	fma.rn.f32 	%f59, %f55, %f57, %f51;
	fma.rn.f32 	%f60, %f55, %f58, %f52;
	fma.rn.f32 	%f61, %f56, %f57, %f53;
	fma.rn.f32 	%f62, %f56, %f58, %f54;
	ld.shared.f32 	%f63, [%r7+12];
	ld.shared.f32 	%f64, [%r7+80];
	ld.shared.f32 	%f65, [%r67+204];
	ld.shared.f32 	%f66, [%r67+208];
	fma.rn.f32 	%f67, %f63, %f65, %f59;
	fma.rn.f32 	%f68, %f63, %f66, %f60;
	fma.rn.f32 	%f69, %f64, %f65, %f61;
	fma.rn.f32 	%f70, %f64, %f66, %f62;
	ld.shared.f32 	%f71, [%r7+16];
	ld.shared.f32 	%f72, [%r7+84];
	ld.shared.f32 	%f73, [%r67+272];
	ld.shared.f32 	%f74, [%r67+276];
	fma.rn.f32 	%f75, %f71, %f73, %f67;
	fma.rn.f32 	%f76, %f71, %f74, %f68;
	fma.rn.f32 	%f77, %f72, %f73, %f69;
	fma.rn.f32 	%f78, %f72, %f74, %f70;
	ld.shared.f32 	%f79, [%r7+20];
	ld.shared.f32 	%f80, [%r7+88];
	ld.shared.f32 	%f81, [%r67+340];
	ld.shared.f32 	%f82, [%r67+344];
	fma.rn.f32 	%f83, %f79, %f81, %f75;
	fma.rn.f32 	%f84, %f79, %f82, %f76;
	fma.rn.f32 	%f85, %f80, %f81, %f77;
	fma.rn.f32 	%f86, %f80, %f82, %f78;
	ld.shared.f32 	%f87, [%r7+24];
	ld.shared.f32 	%f88, [%r7+92];
	ld.shared.f32 	%f89, [%r67+408];
	ld.shared.f32 	%f90, [%r67+412];
	fma.rn.f32 	%f91, %f87, %f89, %f83;
	fma.rn.f32 	%f92, %f87, %f90, %f84;
	fma.rn.f32 	%f93, %f88, %f89, %f85;
	fma.rn.f32 	%f94, %f88, %f90, %f86;
	ld.shared.f32 	%f95, [%r7+28];
	ld.shared.f32 	%f96, [%r7+96];
	ld.shared.f32 	%f97, [%r67+476];
	ld.shared.f32 	%f98, [%r67+480];
	fma.rn.f32 	%f99, %f95, %f97, %f91;
	fma.rn.f32 	%f100, %f95, %f98, %f92;
	fma.rn.f32 	%f101, %f96, %f97, %f93;
	fma.rn.f32 	%f102, %f96, %f98, %f94;
	ld.shared.f32 	%f103, [%r7+32];
	ld.shared.f32 	%f104, [%r7+100];
	ld.shared.f32 	%f105, [%r67+544];
	ld.shared.f32 	%f106, [%r67+548];
	fma.rn.f32 	%f107, %f103, %f105, %f99;
	fma.rn.f32 	%f108, %f103, %f106, %f100;
	fma.rn.f32 	%f109, %f104, %f105, %f101;
	fma.rn.f32 	%f110, %f104, %f106, %f102;
	ld.shared.f32 	%f111, [%r7+36];
	ld.shared.f32 	%f112, [%r7+104];
	ld.shared.f32 	%f113, [%r67+612];
	ld.shared.f32 	%f114, [%r67+616];
	fma.rn.f32 	%f115, %f111, %f113, %f107;
	fma.rn.f32 	%f116, %f111, %f114, %f108;
	fma.rn.f32 	%f117, %f112, %f113, %f109;
	fma.rn.f32 	%f118, %f112, %f114, %f110;
	ld.shared.f32 	%f119, [%r7+40];
	ld.shared.f32 	%f120, [%r7+108];
	ld.shared.f32 	%f121, [%r67+680];
	ld.shared.f32 	%f122, [%r67+684];
	fma.rn.f32 	%f123, %f119, %f121, %f115;
	fma.rn.f32 	%f124, %f119, %f122, %f116;
	fma.rn.f32 	%f125, %f120, %f121, %f117;
	fma.rn.f32 	%f126, %f120, %f122, %f118;
	ld.shared.f32 	%f127, [%r7+44];
	ld.shared.f32 	%f128, [%r7+112];
	ld.shared.f32 	%f129, [%r67+748];
	ld.shared.f32 	%f130, [%r67+752];
	fma.rn.f32 	%f131, %f127, %f129, %f123;
	fma.rn.f32 	%f132, %f127, %f130, %f124;
	fma.rn.f32 	%f133, %f128, %f129, %f125;
	fma.rn.f32 	%f134, %f128, %f130, %f126;
	ld.shared.f32 	%f135, [%r7+48];
	ld.shared.f32 	%f136, [%r7+116];
	ld.shared.f32 	%f137, [%r67+816];
	ld.shared.f32 	%f138, [%r67+820];
	fma.rn.f32 	%f139, %f135, %f137, %f131;
	fma.rn.f32 	%f140, %f135, %f138, %f132;
	fma.rn.f32 	%f141, %f136, %f137, %f133;
	fma.rn.f32 	%f142, %f136, %f138, %f134;
	ld.shared.f32 	%f143, [%r7+52];
	ld.shared.f32 	%f144, [%r7+120];
	ld.shared.f32 	%f145, [%r67+884];
	ld.shared.f32 	%f146, [%r67+888];
	fma.rn.f32 	%f147, %f143, %f145, %f139;
	fma.rn.f32 	%f148, %f143, %f146, %f140;
	fma.rn.f32 	%f149, %f144, %f145, %f141;
	fma.rn.f32 	%f150, %f144, %f146, %f142;
	ld.shared.f32 	%f151, [%r7+56];
	ld.shared.f32 	%f152, [%r7+124];
	ld.shared.f32 	%f153, [%r67+952];
	ld.shared.f32 	%f154, [%r67+956];
	fma.rn.f32 	%f155, %f151, %f153, %f147;
	fma.rn.f32 	%f156, %f151, %f154, %f148;
	fma.rn.f32 	%f157, %f152, %f153, %f149;
	fma.rn.f32 	%f158, %f152, %f154, %f150;
	ld.shared.f32 	%f159, [%r7+60];
	ld.shared.f32 	%f160, [%r7+128];
	ld.shared.f32 	%f161, [%r67+1020];
	ld.shared.f32 	%f162, [%r67+1024];
	fma.rn.f32 	%f175, %f159, %f161, %f155;
	fma.rn.f32 	%f176, %f159, %f162, %f156;
	fma.rn.f32 	%f177, %f160, %f161, %f157;
	fma.rn.f32 	%f178, %f160, %f162, %f158;
	bar.sync 	0;
	add.s32 	%r80, %r80, 1;
	setp.ne.s32 	%p26, %r80, 0;
	shl.b32 	%r68, %r39, 4;
	add.s32 	%r79, %r79, %r68;
	add.s32 	%r78, %r78, %r68;
	add.s32 	%r77, %r77, %r68;
	add.s32 	%r76, %r76, %r68;
	add.s32 	%r75, %r75, 16;
	add.s32 	%r74, %r74, 16;
	add.s64 	%rd46, %rd46, 64;
	add.s32 	%r73, %r73, 16;
	add.s32 	%r72, %r72, 16;
	@%p26 bra 	$L__BB0_2;
$L__BB0_19:
	ld.param.u64 	%rd45, [_Z19sgemm_tiled_correctPKfS0_Pfiii_param_2];
	setp.ge.s32 	%p27, %r3, %r38;
	setp.ge.s32 	%p28, %r5, %r39;
	mad.lo.s32 	%r69, %r39, %r3, %r5;
	cvta.to.global.u64 	%rd5, %rd45;
	mul.wide.s32 	%rd39, %r69, 4;
	add.s64 	%rd6, %rd5, %rd39;
	or.pred  	%p29, %p27, %p28;
	@%p29 bra 	$L__BB0_21;
	st.global.f32 	[%rd6], %f175;
$L__BB0_21:
	setp.ge.s32 	%p30, %r3, %r38;
	add.s32 	%r36, %r5, 1;
	setp.ge.s32 	%p31, %r36, %r39;
	or.pred  	%p32, %p30, %p31;
	@%p32 bra 	$L__BB0_23;
	st.global.f32 	[%rd6+4], %f176;
$L__BB0_23:
	setp.ge.s32 	%p33, %r5, %r39;
	add.s32 	%r37, %r3, 1;
	setp.ge.s32 	%p34, %r37, %r38;
	mad.lo.s32 	%r70, %r39, %r3, %r39;
	add.s32 	%r71, %r70, %r5;
	mul.wide.s32 	%rd40, %r71, 4;
	add.s64 	%rd7, %rd5, %rd40;
	or.pred  	%p35, %p34, %p33;
	@%p35 bra 	$L__BB0_25;
	st.global.f32 	[%rd7], %f177;
$L__BB0_25:
	setp.ge.s32 	%p36, %r37, %r38;
	setp.ge.s32 	%p37, %r36, %r39;
	or.pred  	%p38, %p36, %p37;
	@%p38 bra 	$L__BB0_27;
	st.global.f32 	[%rd7+4], %f178;
$L__BB0_27:
	ret;

}


// ===== COMPILED SASS (sm_100) =====

	.target	sm_100

	.elftype	@"ET_EXEC"


//--------------------- .note.nv.tkinfo           --------------------------
	.section	.note.nv.tkinfo,"",@"SHT_NOTE"
	.sectionflags	@"SHF_NOTE_NV_TKINFO"
	.tkinfo
        /*0018*/ 	.word	0x00000002
        /*0030*/ 	.string	""
        /*0030*/ 	.string	"ptxas"
        /*0030*/ 	.string	"Cuda compilation tools, release 13.0, V13.0.88"
        /*0030*/ 	.string	"Build cuda_13.0.r13.0/compiler.36424714_0"
        /*0030*/ 	.string	"-arch sm_100 -m 64 "



//--------------------- .note.nv.cuinfo           --------------------------
	.section	.note.nv.cuinfo,"",@"SHT_NOTE"
	.sectionflags	@"SHF_NOTE_NV_CUINFO"
        /*0018*/ 	.short	0x0002
        /*001a*/ 	.short	0x0064
        /*001c*/ 	.short	0x0082
	.zero		2


//--------------------- .nv.info                  --------------------------
	.section	.nv.info,"",@"SHT_CUDA_INFO"
	.align	4


	//----- nvinfo : EIATTR_REGCOUNT
	.align		4
        /*0000*/ 	.byte	0x04, 0x2f
        /*0002*/ 	.short	(.L_1 - .L_0)
	.align		4
.L_0:
        /*0004*/ 	.word	index@(_Z19sgemm_tiled_correctPKfS0_Pfiii)
        /*0008*/ 	.word	0x00000020


	//----- nvinfo : EIATTR_FRAME_SIZE
	.align		4
.L_1:
        /*000c*/ 	.byte	0x04, 0x11
        /*000e*/ 	.short	(.L_3 - .L_2)
	.align		4
.L_2:
        /*0010*/ 	.word	index@(_Z19sgemm_tiled_correctPKfS0_Pfiii)
        /*0014*/ 	.word	0x00000000


	//----- nvinfo : EIATTR_MIN_STACK_SIZE
	.align		4
.L_3:
        /*0018*/ 	.byte	0x04, 0x12
        /*001a*/ 	.short	(.L_5 - .L_4)
	.align		4
.L_4:
        /*001c*/ 	.word	index@(_Z19sgemm_tiled_correctPKfS0_Pfiii)
        /*0020*/ 	.word	0x00000000
.L_5:


//--------------------- .nv.compat                --------------------------
	.section	.nv.compat,"",@"SHT_CUDA_COMPAT_INFO"
	.align	4
        /*0000*/ 	.byte	0x02, 0x09, 0x00, 0x00, 0x02, 0x02, 0x01, 0x00, 0x02, 0x05, 0x05, 0x00, 0x03, 0x07, 0x01, 0x01
        /*0010*/ 	.byte	0x02, 0x03, 0x00, 0x00, 0x02, 0x06, 0x01, 0x00, 0x04, 0x0b, 0x08, 0x00, 0x09, 0x00, 0x00, 0x00
        /*0020*/ 	.byte	0x00, 0x00, 0x00, 0x00


//--------------------- .nv.info._Z19sgemm_tiled_correctPKfS0_Pfiii --------------------------
	.section	.nv.info._Z19sgemm_tiled_correctPKfS0_Pfiii,"",@"SHT_CUDA_INFO"
	.sectionflags	@""
	.align	4


	//----- nvinfo : EIATTR_CUDA_API_VERSION
	.align		4
        /*0000*/ 	.byte	0x04, 0x37
        /*0002*/ 	.short	(.L_7 - .L_6)
.L_6:
        /*0004*/ 	.word	0x00000082


	//----- nvinfo : EIATTR_KPARAM_INFO
	.align		4
.L_7:
        /*0008*/ 	.byte	0x04, 0x17
        /*000a*/ 	.short	(.L_9 - .L_8)
.L_8:
        /*000c*/ 	.word	0x00000000
        /*0010*/ 	.short	0x0005
        /*0012*/ 	.short	0x0020
        /*0014*/ 	.byte	0x00, 0xf0, 0x11, 0x00


	//----- nvinfo : EIATTR_KPARAM_INFO
	.align		4
.L_9:
        /*0018*/ 	.byte	0x04, 0x17
        /*001a*/ 	.short	(.L_11 - .L_10)
.L_10:
        /*001c*/ 	.word	0x00000000
        /*0020*/ 	.short	0x0004
        /*0022*/ 	.short	0x001c
        /*0024*/ 	.byte	0x00, 0xf0, 0x11, 0x00


	//----- nvinfo : EIATTR_KPARAM_INFO
	.align		4
.L_11:
        /*0028*/ 	.byte	0x04, 0x17
        /*002a*/ 	.short	(.L_13 - .L_12)
.L_12:
        /*002c*/ 	.word	0x00000000
        /*0030*/ 	.short	0x0003
        /*0032*/ 	.short	0x0018
        /*0034*/ 	.byte	0x00, 0xf0, 0x11, 0x00


	//----- nvinfo : EIATTR_KPARAM_INFO
	.align		4
.L_13:
        /*0038*/ 	.byte	0x04, 0x17
        /*003a*/ 	.short	(.L_15 - .L_14)
.L_14:
        /*003c*/ 	.word	0x00000000
        /*0040*/ 	.short	0x0002
        /*0042*/ 	.short	0x0010
        /*0044*/ 	.byte	0x00, 0xf5, 0x21, 0x00


	//----- nvinfo : EIATTR_KPARAM_INFO
	.align		4
.L_15:
        /*0048*/ 	.byte	0x04, 0x17
        /*004a*/ 	.short	(.L_17 - .L_16)
.L_16:
        /*004c*/ 	.word	0x00000000
        /*0050*/ 	.short	0x0001
        /*0052*/ 	.short	0x0008
        /*0054*/ 	.byte	0x00, 0xf5, 0x21, 0x00


	//----- nvinfo : EIATTR_KPARAM_INFO
	.align		4
.L_17:
        /*0058*/ 	.byte	0x04, 0x17
        /*005a*/ 	.short	(.L_19 - .L_18)
.L_18:
        /*005c*/ 	.word	0x00000000
        /*0060*/ 	.short	0x0000
        /*0062*/ 	.short	0x0000
        /*0064*/ 	.byte	0x00, 0xf5, 0x21, 0x00


	//----- nvinfo : EIATTR_SPARSE_MMA_MASK
	.align		4
.L_19:
        /*0068*/ 	.byte	0x03, 0x50
        /*006a*/ 	.short	0x0000


	//----- nvinfo : EIATTR_MAXREG_COUNT
	.align		4
        /*006c*/ 	.byte	0x03, 0x1b
        /*006e*/ 	.short	0x00ff


	//----- nvinfo : EIATTR_NUM_BARRIERS
	.align		4
        /*0070*/ 	.byte	0x02, 0x4c
        /*0072*/ 	.byte	0x01
	.zero		1


	//----- nvinfo : EIATTR_MERCURY_ISA_VERSION
	.align		4
        /*0074*/ 	.byte	0x03, 0x5f
        /*0076*/ 	.short	0x0101


	//----- nvinfo : EIATTR_VRC_CTA_INIT_COUNT
	.align		4
        /*0078*/ 	.byte	0x02, 0x4a
	.zero		1
	.zero		1


	//----- nvinfo : EIATTR_EXIT_INSTR_OFFSETS
	.align		4
        /*007c*/ 	.byte	0x04, 0x1c
        /*007e*/ 	.short	(.L_21 - .L_20)


	//   ....[0]....
.L_20:
        /*0080*/ 	.word	0x00001070


	//   ....[1]....
        /*0084*/ 	.word	0x00001090


	//----- nvinfo : EIATTR_CBANK_PARAM_SIZE
	.align		4
.L_21:
        /*0088*/ 	.byte	0x03, 0x19
        /*008a*/ 	.short	0x0024


	//----- nvinfo : EIATTR_PARAM_CBANK
	.align		4
        /*008c*/ 	.byte	0x04, 0x0a
        /*008e*/ 	.short	(.L_23 - .L_22)
	.align		4
.L_22:
        /*0090*/ 	.word	index@(.nv.constant0._Z19sgemm_tiled_correctPKfS0_Pfiii)
        /*0094*/ 	.short	0x0380
        /*0096*/ 	.short	0x0024


	//----- nvinfo : EIATTR_SW_WAR
	.align		4
.L_23:
        /*0098*/ 	.byte	0x04, 0x36
        /*009a*/ 	.short	(.L_25 - .L_24)
.L_24:
        /*009c*/ 	.word	0x00000008
.L_25:


//--------------------- .nv.callgraph             --------------------------
	.section	.nv.callgraph,"",@"SHT_CUDA_CALLGRAPH"
	.align	4
	.sectionentsize	8
	.align		4
        /*0000*/ 	.word	0x00000000
	.align		4
        /*0004*/ 	.word	0xffffffff
	.align		4
        /*0008*/ 	.word	0x00000000
	.align		4
        /*000c*/ 	.word	0xfffffffe
	.align		4
        /*0010*/ 	.word	0x00000000
	.align		4
        /*0014*/ 	.word	0xfffffffd
	.align		4
        /*0018*/ 	.word	0x00000000
	.align		4
        /*001c*/ 	.word	0xfffffffc


//--------------------- .text._Z19sgemm_tiled_correctPKfS0_Pfiii --------------------------
	.section	.text._Z19sgemm_tiled_correctPKfS0_Pfiii,"ax",@progbits
	.align	128
        .global         _Z19sgemm_tiled_correctPKfS0_Pfiii
        .type           _Z19sgemm_tiled_correctPKfS0_Pfiii,@function
        .size           _Z19sgemm_tiled_correctPKfS0_Pfiii,(.L_x_3 - _Z19sgemm_tiled_correctPKfS0_Pfiii)
        .other          _Z19sgemm_tiled_correctPKfS0_Pfiii,@"STO_CUDA_ENTRY STV_DEFAULT"
_Z19sgemm_tiled_correctPKfS0_Pfiii:
.text._Z19sgemm_tiled_correctPKfS0_Pfiii:
[----:B------:R-:W-:Y:S01]  /*0000*/  LDC R1, c[0x0][0x37c] ;  /* 0x0000df00ff017b82 */ /* 0x000fe20000000800 */
[----:B------:R-:W0:Y:S01]  /*0010*/  S2R R8, SR_TID.Y ;  /* 0x0000000000087919 */ /* 0x000e220000002200 */
[----:B------:R-:W1:Y:S01]  /*0020*/  LDCU UR5, c[0x0][0x3a0] ;  /* 0x00007400ff0577ac */ /* 0x000e620008000800 */
[----:B------:R-:W-:Y:S02]  /*0030*/  CS2R R22, SRZ ;  /* 0x0000000000167805 */ /* 0x000fe4000001ff00 */
[----:B------:R-:W-:Y:S01]  /*0040*/  CS2R R24, SRZ ;  /* 0x0000000000187805 */ /* 0x000fe2000001ff00 */
[----:B------:R-:W0:Y:S01]  /*0050*/  S2R R21, SR_CTAID.Y ;  /* 0x0000000000157919 */ /* 0x000e220000002600 */
[----:B------:R-:W2:Y:S01]  /*0060*/  LDCU.64 UR6, c[0x0][0x358] ;  /* 0x00006b00ff0677ac */ /* 0x000ea20008000a00 */
[----:B------:R-:W3:Y:S01]  /*0070*/  S2R R15, SR_TID.X ;  /* 0x00000000000f7919 */ /* 0x000ee20000002100 */
[----:B------:R-:W3:Y:S01]  /*0080*/  S2R R14, SR_CTAID.X ;  /* 0x00000000000e7919 */ /* 0x000ee20000002500 */
[----:B-1----:R-:W-:Y:S01]  /*0090*/  UISETP.GE.AND UP0, UPT, UR5, 0x1, UPT ;  /* 0x000000010500788c */ /* 0x002fe2000bf06270 */
[----:B0-----:R-:W-:-:S02]  /*00a0*/  LEA R21, R21, R8, 0x4 ;  /* 0x0000000815157211 */ /* 0x001fc400078e20ff */
[----:B---3--:R-:W-:-:S06]  /*00b0*/  LEA R20, R14, R15, 0x4 ;  /* 0x0000000f0e147211 */ /* 0x008fcc00078e20ff */
[----:B--2---:R-:W-:Y:S05]  /*00c0*/  BRA.U !UP0, `(.L_x_0) ;  /* 0x0000000d08a07547 */ /* 0x004fea000b800000 */
[----:B------:R-:W0:Y:S01]  /*00d0*/  LDC.64 R4, c[0x0][0x398] ;  /* 0x0000e600ff047b82 */ /* 0x000e220000000a00 */
[----:B------:R-:W1:Y:S01]  /*00e0*/  S2R R16, SR_CgaCtaId ;  /* 0x0000000000107919 */ /* 0x000e620000008800 */
[----:B------:R-:W-:Y:S01]  /*00f0*/  MOV R10, UR5 ;  /* 0x00000005000a7c02 */ /* 0x000fe20008000f00 */
[----:B------:R-:W2:Y:S01]  /*0100*/  LDCU.64 UR8, c[0x0][0x380] ;  /* 0x00007000ff0877ac */ /* 0x000ea20008000a00 */
[----:B------:R-:W-:Y:S02]  /*0110*/  SHF.L.U32 R6, R8, 0x1, RZ ;  /* 0x0000000108067819 */ /* 0x000fe400000006ff */
[----:B------:R-:W-:Y:S02]  /*0120*/  CS2R R24, SRZ ;  /* 0x0000000000187805 */ /* 0x000fe4000001ff00 */
[----:B------:R-:W-:Y:S01]  /*0130*/  MOV R19, 0x400 ;  /* 0x0000040000137802 */ /* 0x000fe20000000f00 */
[----:B------:R-:W-:Y:S01]  /*0140*/  IMAD R10, R21, UR5, R10 ;  /* 0x00000005150a7c24 */ /* 0x000fe2000f8e020a */
[----:B------:R-:W-:Y:S01]  /*0150*/  UIADD3 UR4, UPT, UPT, UR5, 0xf, URZ ;  /* 0x0000000f05047890 */ /* 0x000fe2000fffe0ff */
[----:B------:R-:W-:-:S02]  /*0160*/  SHF.R.S32.HI R9, RZ, 0x1f, R20 ;  /* 0x0000001fff097819 */ /* 0x000fc40000011414 */
[----:B------:R-:W-:Y:S01]  /*0170*/  CS2R R22, SRZ ;  /* 0x0000000000167805 */ /* 0x000fe2000001ff00 */
[----:B------:R-:W-:Y:S01]  /*0180*/  IMAD.WIDE.U32 R2, R10, 0x4, RZ ;  /* 0x000000040a027825 */ /* 0x000fe200078e00ff */
[----:B------:R-:W-:Y:S01]  /*0190*/  IADD3 R13, PT, PT, R19, 0x484, RZ ;  /* 0x00000484130d7810 */ /* 0x000fe20007ffe0ff */
[----:B------:R-:W-:Y:S01]  /*01a0*/  USHF.R.U32.HI UR4, URZ, 0x4, UR4 ;  /* 0x00000004ff047899 */ /* 0x000fe20008011604 */
[----:B------:R-:W3:Y:S01]  /*01b0*/  LDCU UR10, c[0x0][0x39c] ;  /* 0x00007380ff0a77ac */ /* 0x000ee20008000800 */
[----:B------:R-:W-:Y:S02]  /*01c0*/  IMAD.WIDE.U32 R2, R15, 0x8, R2 ;  /* 0x000000080f027825 */ /* 0x000fe400078e0002 */
[----:B------:R-:W-:Y:S01]  /*01d0*/  UIADD3 UR4, UPT, UPT, -UR4, URZ, URZ ;  /* 0x000000ff04047290 */ /* 0x000fe2000fffe1ff */
[----:B--2---:R-:W-:Y:S01]  /*01e0*/  IADD3 R2, P0, PT, R2, UR8, RZ ;  /* 0x0000000802027c10 */ /* 0x004fe2000ff1e0ff */
[----:B------:R-:W2:Y:S01]  /*01f0*/  LDCU UR8, c[0x0][0x3a0] ;  /* 0x00007400ff0877ac */ /* 0x000ea20008000800 */
[----:B0-----:R-:W-:-:S02]  /*0200*/  IMAD R12, R8, R5, RZ ;  /* 0x00000005080c7224 */ /* 0x001fc400078e02ff */
[----:B------:R-:W-:Y:S01]  /*0210*/  IADD3 R2, P1, PT, R2, 0x4, RZ ;  /* 0x0000000402027810 */ /* 0x000fe20007f3e0ff */
[----:B------:R-:W-:Y:S02]  /*0220*/  IMAD R0, R6, R5, R5 ;  /* 0x0000000506007224 */ /* 0x000fe400078e0205 */
[----:B------:R-:W-:Y:S02]  /*0230*/  SHF.L.U32 R12, R12, 0x1, RZ ;  /* 0x000000010c0c7819 */ /* 0x000fe400000006ff */
[----:B------:R-:W-:Y:S01]  /*0240*/  IADD3.X R11, PT, PT, RZ, UR9, R3, P1, P0 ;  /* 0x00000009ff0b7c10 */ /* 0x000fe20008fe0403 */
[----:B------:R-:W0:Y:S01]  /*0250*/  LDCU UR9, c[0x0][0x398] ;  /* 0x00007300ff0977ac */ /* 0x000e220008000800 */
[----:B------:R-:W-:Y:S02]  /*0260*/  IADD3 R3, PT, PT, R12, R15, RZ ;  /* 0x0000000f0c037210 */ /* 0x000fe40007ffe0ff */
[C---:B-1----:R-:W-:Y:S02]  /*0270*/  LEA R19, R16.reuse, R19, 0x18 ;  /* 0x0000001310137211 */ /* 0x042fe400078ec0ff */
[----:B------:R-:W-:-:S02]  /*0280*/  LEA R13, R16, R13, 0x18 ;  /* 0x0000000d100d7211 */ /* 0x000fc400078ec0ff */
[----:B------:R-:W-:Y:S01]  /*0290*/  IADD3 R5, PT, PT, R0, R15, RZ ;  /* 0x0000000f00057210 */ /* 0x000fe20007ffe0ff */
[----:B------:R-:W-:Y:S01]  /*02a0*/  IMAD R19, R8, 0x88, R19 ;  /* 0x0000008808137824 */ /* 0x000fe200078e0213 */
[----:B------:R-:W-:Y:S02]  /*02b0*/  ISETP.GE.AND P1, PT, R21, R4, PT ;  /* 0x000000041500720c */ /* 0x000fe40003f26270 */
[C---:B------:R-:W-:Y:S02]  /*02c0*/  LEA R4, R14.reuse, R3, 0x4 ;  /* 0x000000030e047211 */ /* 0x040fe400078e20ff */
[----:B------:R-:W-:Y:S01]  /*02d0*/  LEA R5, R14, R5, 0x4 ;  /* 0x000000050e057211 */ /* 0x000fe200078e20ff */
[----:B------:R-:W-:Y:S01]  /*02e0*/  IMAD R14, R8, 0x88, R13 ;  /* 0x00000088080e7824 */ /* 0x000fe200078e020d */
[C---:B------:R-:W-:Y:S02]  /*02f0*/  SHF.L.U32 R3, R15.reuse, 0x1, RZ ;  /* 0x000000010f037819 */ /* 0x040fe400000006ff */
[----:B------:R-:W-:-:S02]  /*0300*/  LEA R18, R15, R19, 0x3 ;  /* 0x000000130f127211 */ /* 0x000fc400078e18ff */
[----:B------:R-:W-:Y:S01]  /*0310*/  IADD3 R7, PT, PT, R3, R10, RZ ;  /* 0x0000000a03077210 */ /* 0x000fe20007ffe0ff */
[----:B------:R-:W-:Y:S01]  /*0320*/  IMAD R8, R21, UR5, R3 ;  /* 0x0000000515087c24 */ /* 0x000fe2000f8e0203 */
[C---:B------:R-:W-:Y:S02]  /*0330*/  LEA R10, R15.reuse, R13, 0x3 ;  /* 0x0000000d0f0a7211 */ /* 0x040fe400078e18ff */
[----:B0-23--:R-:W-:-:S07]  /*0340*/  LEA R13, R15, R14, 0x3 ;  /* 0x0000000e0f0d7211 */ /* 0x00dfce00078e18ff */
.L_x_1:
[----:B------:R-:W-:Y:S01]  /*0350*/  ISETP.GE.AND P0, PT, R3, UR8, PT ;  /* 0x0000000803007c0c */ /* 0x000fe2000bf06270 */
[----:B------:R-:W-:Y:S01]  /*0360*/  HFMA2 R27, -RZ, RZ, 0, 0 ;  /* 0x00000000ff1b7431 */ /* 0x000fe200000001ff */
[C---:B------:R-:W-:Y:S02]  /*0370*/  IADD3 R26, PT, PT, R21.reuse, 0x1, RZ ;  /* 0x00000001151a7810 */ /* 0x040fe40007ffe0ff */
[----:B------:R-:W-:Y:S02]  /*0380*/  ISETP.GE.OR P2, PT, R21, UR9, P0 ;  /* 0x0000000915007c0c */ /* 0x000fe40008746670 */
[----:B------:R-:W-:-:S11]  /*0390*/  ISETP.GE.OR P0, PT, R26, UR9, P0 ;  /* 0x000000091a007c0c */ /* 0x000fd60008706670 */
[----:B------:R-:W0:Y:S08]  /*03a0*/  @!P2 LDC.64 R16, c[0x0][0x380] ;  /* 0x0000e000ff10ab82 */ /* 0x000e300000000a00 */
[----:B------:R-:W1:Y:S01]  /*03b0*/  @!P0 LDC.64 R14, c[0x0][0x380] ;  /* 0x0000e000ff0e8b82 */ /* 0x000e620000000a00 */
[----:B------:R-:W-:Y:S01]  /*03c0*/  CS2R R28, SRZ ;  /* 0x00000000001c7805 */ /* 0x000fe2000001ff00 */
[----:B0-----:R-:W-:-:S05]  /*03d0*/  @!P2 IMAD.WIDE.U32 R16, R8, 0x4, R16 ;  /* 0x000000040810a825 */ /* 0x001fca00078e0010 */
[----:B------:R1:W2:Y:S02]  /*03e0*/  @!P2 LDG.E R27, desc[UR6][R16.64] ;  /* 0x00000006101ba981 */ /* 0x0002a4000c1e1900 */
[----:B-1----:R-:W-:-:S05]  /*03f0*/  @!P0 IMAD.WIDE.U32 R16, R7, 0x4, R14 ;  /* 0x0000000407108825 */ /* 0x002fca00078e000e */
[----:B------:R-:W3:Y:S01]  /*0400*/  @!P0 LDG.E R29, desc[UR6][R16.64] ;  /* 0x00000006101d8981 */ /* 0x000ee2000c1e1900 */
[----:B------:R-:W-:Y:S02]  /*0410*/  IADD3 R14, PT, PT, R3, 0x1, RZ ;  /* 0x00000001030e7810 */ /* 0x000fe40007ffe0ff */
[----:B------:R-:W-:Y:S02]  /*0420*/  ISETP.GE.AND P2, PT, R6, UR8, PT ;  /* 0x0000000806007c0c */ /* 0x000fe4000bf46270 */
[C---:B------:R-:W-:Y:S02]  /*0430*/  ISETP.GE.OR P3, PT, R14.reuse, UR8, P1 ;  /* 0x000000080e007c0c */ /* 0x040fe40008f66670 */
[----:B------:R-:W-:Y:S02]  /*0440*/  ISETP.GE.AND P0, PT, R14, UR8, PT ;  /* 0x000000080e007c0c */ /* 0x000fe4000bf06270 */
[----:B------:R-:W-:Y:S02]  /*0450*/  ISETP.GE.OR P4, PT, R20, UR10, P2 ;  /* 0x0000000a14007c0c */ /* 0x000fe40009786670 */
[----:B------:R-:W-:-:S07]  /*0460*/  ISETP.GE.OR P0, PT, R26, UR9, P0 ;  /* 0x000000091a007c0c */ /* 0x000fce0008706670 */
[----:B------:R-:W0:Y:S01]  /*0470*/  @!P3 LDC.64 R14, c[0x0][0x380] ;  /* 0x0000e000ff0ebb82 */ /* 0x000e220000000a00 */
[----:B------:R-:W-:Y:S01]  /*0480*/  MOV R26, RZ ;  /* 0x000000ff001a7202 */ /* 0x000fe20000000f00 */
[----:B0-----:R-:W-:-:S05]  /*0490*/  @!P3 IMAD.WIDE.U32 R14, R8, 0x4, R14 ;  /* 0x00000004080eb825 */ /* 0x001fca00078e000e */
[----:B------:R0:W4:Y:S02]  /*04a0*/  @!P3 LDG.E R28, desc[UR6][R14.64+0x4] ;  /* 0x000004060e1cb981 */ /* 0x000124000c1e1900 */
[----:B0-----:R-:W0:Y:S01]  /*04b0*/  @!P4 LDC.64 R14, c[0x0][0x388] ;  /* 0x0000e200ff0ecb82 */ /* 0x001e220000000a00 */
[----:B------:R-:W-:Y:S02]  /*04c0*/  @!P0 MOV R16, R2 ;  /* 0x0000000200108202 */ /* 0x000fe40000000f00 */
[----:B------:R-:W-:-:S05]  /*04d0*/  @!P0 MOV R17, R11 ;  /* 0x0000000b00118202 */ /* 0x000fca0000000f00 */
[----:B------:R0:W5:Y:S02]  /*04e0*/  @!P0 LDG.E R26, desc[UR6][R16.64] ;  /* 0x00000006101a8981 */ /* 0x000164000c1e1900 */
[----:B0-----:R-:W-:Y:S02]  /*04f0*/  @!P4 IMAD.WIDE R16, R4, 0x4, R14 ;  /* 0x000000040410c825 */ /* 0x001fe400078e020e */
[----:B--2---:R-:W-:Y:S04]  /*0500*/  STS [R18], R27 ;  /* 0x0000001b12007388 */ /* 0x004fe80000000800 */
[----:B---3--:R0:W-:Y:S02]  /*0510*/  STS [R18+0x44], R29 ;  /* 0x0000441d12007388 */ /* 0x0081e40000000800 */
[----:B0-----:R-:W-:-:S06]  /*0520*/  HFMA2 R29, -RZ, RZ, 0, 0 ;  /* 0x00000000ff1d7431 */ /* 0x001fcc00000001ff */
[----:B------:R0:W2:Y:S01]  /*0530*/  @!P4 LDG.E R29, desc[UR6][R16.64] ;  /* 0x00000006101dc981 */ /* 0x0000a2000c1e1900 */
[----:B------:R-:W-:-:S04]  /*0540*/  IADD3 R27, PT, PT, R20, 0x1, RZ ;  /* 0x00000001141b7810 */ /* 0x000fc80007ffe0ff */
[----:B------:R-:W-:-:S13]  /*0550*/  ISETP.GE.OR P0, PT, R27, UR10, P2 ;  /* 0x0000000a1b007c0c */ /* 0x000fda0009706670 */
[----:B------:R-:W1:Y:S01]  /*0560*/  @!P0 LDC.64 R14, c[0x0][0x388] ;  /* 0x0000e200ff0e8b82 */ /* 0x000e620000000a00 */
[----:B0-----:R-:W-:-:S04]  /*0570*/  @!P0 IADD3 R16, P2, PT, R20, R12, RZ ;  /* 0x0000000c14108210 */ /* 0x001fc80007f5e0ff */
[----:B------:R-:W-:Y:S01]  /*0580*/  @!P0 LEA.HI.X.SX32 R17, R12, R9, 0x1, P2 ;  /* 0x000000090c118211 */ /* 0x000fe200010f0eff */
[----:B----4-:R-:W-:Y:S01]  /*0590*/  STS [R18+0x4], R28 ;  /* 0x0000041c12007388 */ /* 0x010fe20000000800 */
[----:B-1----:R-:W-:-:S03]  /*05a0*/  @!P0 LEA R14, P3, R16, R14, 0x2 ;  /* 0x0000000e100e8211 */ /* 0x002fc600078610ff */
[----:B-----5:R0:W-:Y:S01]  /*05b0*/  STS [R18+0x48], R26 ;  /* 0x0000481a12007388 */ /* 0x0201e20000000800 */
[----:B------:R-:W-:Y:S02]  /*05c0*/  @!P0 LEA.HI.X R15, R16, R15, R17, 0x2, P3 ;  /* 0x0000000f100f8211 */ /* 0x000fe400018f1411 */
[----:B------:R-:W-:Y:S01]  /*05d0*/  IADD3 R16, PT, PT, R6, 0x1, RZ ;  /* 0x0000000106107810 */ /* 0x000fe20007ffe0ff */
[----:B0-----:R-:W-:Y:S01]  /*05e0*/  HFMA2 R26, -RZ, RZ, 0, 0 ;  /* 0x00000000ff1a7431 */ /* 0x001fe200000001ff */
[----:B--2---:R0:W-:Y:S02]  /*05f0*/  STS [R13], R29 ;  /* 0x0000001d0d007388 */ /* 0x0041e40000000800 */
[----:B0-----:R-:W-:-:S06]  /*0600*/  MOV R29, RZ ;  /* 0x000000ff001d7202 */ /* 0x001fcc0000000f00 */
[----:B------:R0:W2:Y:S01]  /*0610*/  @!P0 LDG.E R29, desc[UR6][R14.64+0x4] ;  /* 0x000004060e1d8981 */ /* 0x0000a2000c1e1900 */
[----:B------:R-:W-:-:S04]  /*0620*/  ISETP.GE.AND P0, PT, R16, UR8, PT ;  /* 0x0000000810007c0c */ /* 0x000fc8000bf06270 */
[----:B------:R-:W-:Y:S02]  /*0630*/  ISETP.GE.OR P2, PT, R20, UR10, P0 ;  /* 0x0000000a14007c0c */ /* 0x000fe40008746670 */
[----:B------:R-:W-:-:S11]  /*0640*/  ISETP.GE.OR P0, PT, R27, UR10, P0 ;  /* 0x0000000a1b007c0c */ /* 0x000fd60008706670 */
[----:B------:R-:W1:Y:S08]  /*0650*/  @!P2 LDC.64 R16, c[0x0][0x388] ;  /* 0x0000e200ff10ab82 */ /* 0x000e700000000a00 */
[----:B0-----:R-:W0:Y:S01]  /*0660*/  @!P0 LDC.64 R14, c[0x0][0x388] ;  /* 0x0000e200ff0e8b82 */ /* 0x001e220000000a00 */
[----:B-1----:R-:W-:-:S05]  /*0670*/  @!P2 IMAD.WIDE R16, R5, 0x4, R16 ;  /* 0x000000040510a825 */ /* 0x002fca00078e0210 */
[----:B------:R-:W3:Y:S01]  /*0680*/  @!P2 LDG.E R26, desc[UR6][R16.64] ;  /* 0x00000006101aa981 */ /* 0x000ee2000c1e1900 */
[----:B------:R-:W-:-:S04]  /*0690*/  @!P0 IADD3 R27, P2, PT, R20, R0, RZ ;  /* 0x00000000141b8210 */ /* 0x000fc80007f5e0ff */
[----:B0-----:R-:W-:Y:S02]  /*06a0*/  @!P0 LEA R14, P3, R27, R14, 0x2 ;  /* 0x0000000e1b0e8211 */ /* 0x001fe400078610ff */
[----:B------:R-:W-:-:S04]  /*06b0*/  @!P0 LEA.HI.X.SX32 R28, R0, R9, 0x1, P2 ;  /* 0x00000009001c8211 */ /* 0x000fc800010f0eff */
[----:B------:R-:W-:Y:S02]  /*06c0*/  @!P0 LEA.HI.X R15, R27, R15, R28, 0x2, P3 ;  /* 0x0000000f1b0f8211 */ /* 0x000fe400018f141c */
[----:B------:R-:W-:-:S06]  /*06d0*/  MOV R28, RZ ;  /* 0x000000ff001c7202 */ /* 0x000fcc0000000f00 */
[----:B------:R-:W4:Y:S04]  /*06e0*/  @!P0 LDG.E R28, desc[UR6][R14.64+0x4] ;  /* 0x000004060e1c8981 */ /* 0x000f28000c1e1900 */
[----:B--2---:R-:W-:Y:S04]  /*06f0*/  STS [R13+0x4], R29 ;  /* 0x0000041d0d007388 */ /* 0x004fe80000000800 */
[----:B---3--:R-:W-:Y:S04]  /*0700*/  STS [R13+0x44], R26 ;  /* 0x0000441a0d007388 */ /* 0x008fe80000000800 */
[----:B----4-:R-:W-:Y:S01]  /*0710*/  STS [R13+0x48], R28 ;  /* 0x0000481c0d007388 */ /* 0x010fe20000000800 */
[----:B------:R-:W-:Y:S06]  /*0720*/  BAR.SYNC.DEFER_BLOCKING 0x0 ;  /* 0x0000000000007b1d */ /* 0x000fec0000010000 */
[----:B------:R-:W-:Y:S04]  /*0730*/  LDS R15, [R19+0x44] ;  /* 0x00004400130f7984 */ /* 0x000fe80000000800 */
[----:B------:R-:W0:Y:S04]  /*0740*/  LDS R29, [R10] ;  /* 0x000000000a1d7984 */ /* 0x000e280000000800 */
[----:B------:R-:W1:Y:S04]  /*0750*/  LDS.64 R16, [R19] ;  /* 0x0000000013107984 */ /* 0x000e680000000a00 */
[----:B------:R-:W2:Y:S04]  /*0760*/  LDS R14, [R10+0x4] ;  /* 0x000004000a0e7984 */ /* 0x000ea80000000800 */
[----:B------:R-:W3:Y:S01]  /*0770*/  LDS R26, [R10+0x48] ;  /* 0x000048000a1a7984 */ /* 0x000ee20000000800 */
[CC--:B0-----:R-:W-:Y:S01]  /*0780*/  FFMA R27, R15.reuse, R29.reuse, R22 ;  /* 0x0000001d0f1b7223 */ /* 0x0c1fe20000000016 */
[C---:B-1----:R-:W-:Y:S01]  /*0790*/  FFMA R22, R16.reuse, R29, R23 ;  /* 0x0000001d10167223 */ /* 0x042fe20000000017 */
[-C--:B--2---:R-:W-:Y:S01]  /*07a0*/  FFMA R29, R15, R14.reuse, R24 ;  /* 0x0000000e0f1d7223 */ /* 0x084fe20000000018 */
[----:B------:R-:W-:Y:S01]  /*07b0*/  FFMA R16, R16, R14, R25 ;  /* 0x0000000e10107223 */ /* 0x000fe20000000019 */
[----:B------:R-:W0:Y:S04]  /*07c0*/  LDS R24, [R10+0x44] ;  /* 0x000044000a187984 */ /* 0x000e280000000800 */
[----:B------:R-:W1:Y:S01]  /*07d0*/  LDS.64 R14, [R19+0x48] ;  /* 0x00004800130e7984 */ /* 0x000e620000000a00 */
[-C--:B---3--:R-:W-:Y:S01]  /*07e0*/  FFMA R25, R26, R17.reuse, R16 ;  /* 0x000000111a197223 */ /* 0x088fe20000000010 */
[----:B0-----:R-:W-:-:S02]  /*07f0*/  FFMA R23, R24, R17, R22 ;  /* 0x0000001118177223 */ /* 0x001fc40000000016 */
[----:B------:R-:W-:Y:S01]  /*0800*/  LDS.64 R16, [R19+0x8] ;  /* 0x0000080013107984 */ /* 0x000fe20000000a00 */
[C---:B-1----:R-:W-:Y:S01]  /*0810*/  FFMA R24, R14.reuse, R24, R27 ;  /* 0x000000180e187223 */ /* 0x042fe2000000001b */
[----:B------:R-:W-:Y:S02]  /*0820*/  FFMA R14, R14, R26, R29 ;  /* 0x0000001a0e0e7223 */ /* 0x000fe4000000001d */
[----:B------:R-:W0:Y:S04]  /*0830*/  LDS R29, [R10+0x88] ;  /* 0x000088000a1d7984 */ /* 0x000e280000000800 */
[----:B------:R-:W1:Y:S01]  /*0840*/  LDS R26, [R10+0x8c] ;  /* 0x00008c000a1a7984 */ /* 0x000e620000000800 */
[----:B0-----:R-:W-:Y:S01]  /*0850*/  FFMA R27, R29, R15, R24 ;  /* 0x0000000f1d1b7223 */ /* 0x001fe20000000018 */
[----:B------:R-:W-:-:S02]  /*0860*/  FFMA R22, R16, R29, R23 ;  /* 0x0000001d10167223 */ /* 0x000fc40000000017 */
[----:B------:R-:W0:Y:S01]  /*0870*/  LDS R24, [R10+0xcc] ;  /* 0x0000cc000a187984 */ /* 0x000e220000000800 */
[----:B-1----:R-:W-:Y:S01]  /*0880*/  FFMA R29, R26, R15, R14 ;  /* 0x0000000f1a1d7223 */ /* 0x002fe2000000000e */
[----:B------:R-:W-:Y:S02]  /*0890*/  FFMA R16, R16, R26, R25 ;  /* 0x0000001a10107223 */ /* 0x000fe40000000019 */
[----:B------:R-:W1:Y:S04]  /*08a0*/  LDS.64 R14, [R19+0x50] ;  /* 0x00005000130e7984 */ /* 0x000e680000000a00 */
[----:B------:R-:W2:Y:S01]  /*08b0*/  LDS R26, [R10+0xd0] ;  /* 0x0000d0000a1a7984 */ /* 0x000ea20000000800 */
[-C--:B0-----:R-:W-:Y:S01]  /*08c0*/  FFMA R23, R24, R17.reuse, R22 ;  /* 0x0000001118177223 */ /* 0x081fe20000000016 */
[----:B-1----:R-:W-:Y:S01]  /*08d0*/  FFMA R24, R14, R24, R27 ;  /* 0x000000180e187223 */ /* 0x002fe2000000001b */
[----:B--2---:R-:W-:Y:S01]  /*08e0*/  FFMA R25, R26, R17, R16 ;  /* 0x000000111a197223 */ /* 0x004fe20000000010 */
[----:B------:R-:W-:Y:S01]  /*08f0*/  FFMA R14, R14, R26, R29 ;  /* 0x0000001a0e0e7223 */ /* 0x000fe2000000001d */
[----:B------:R-:W-:Y:S04]  /*0900*/  LDS.64 R16, [R19+0x10] ;  /* 0x0000100013107984 */ /* 0x000fe80000000a00 */
        /* <DEDUP_REMOVED lines=63> */
[----:B------:R-:W1:Y:S04]  /*0d00*/  LDS R26, [R10+0x378] ;  /* 0x000378000a1a7984 */ /* 0x000e680000000800 */
[----:B------:R-:W2:Y:S01]  /*0d10*/  LDS.64 R14, [R19+0x78] ;  /* 0x00007800130e7984 */ /* 0x000ea20000000a00 */
[-C--:B0-----:R-:W-:Y:S01]  /*0d20*/  FFMA R23, R24, R17.reuse, R22 ;  /* 0x0000001118177223 */ /* 0x081fe20000000016 */
[----:B-1----:R-:W-:-:S02]  /*0d30*/  FFMA R25, R26, R17, R16 ;  /* 0x000000111a197223 */ /* 0x002fc40000000010 */
[----:B------:R-:W-:Y:S01]  /*0d40*/  LDS.64 R16, [R19+0x38] ;  /* 0x0000380013107984 */ /* 0x000fe20000000a00 */
[C---:B--2---:R-:W-:Y:S01]  /*0d50*/  FFMA R22, R14.reuse, R24, R27 ;  /* 0x000000180e167223 */ /* 0x044fe2000000001b */
[----:B------:R-:W-:Y:S02]  /*0d60*/  FFMA R24, R14, R26, R29 ;  /* 0x0000001a0e187223 */ /* 0x000fe4000000001d */
[----:B------:R-:W0:Y:S04]  /*0d70*/  LDS R27, [R10+0x3b8] ;  /* 0x0003b8000a1b7984 */ /* 0x000e280000000800 */
[----:B------:R-:W1:Y:S01]  /*0d80*/  LDS R26, [R10+0x3bc] ;  /* 0x0003bc000a1a7984 */ /* 0x000e620000000800 */
[----:B------:R-:W-:Y:S01]  /*0d90*/  UIADD3 UR4, UPT, UPT, UR4, 0x1, URZ ;  /* 0x0000000104047890 */ /* 0x000fe2000fffe0ff */
[----:B0-----:R-:W-:Y:S01]  /*0da0*/  FFMA R14, R16, R27, R23 ;  /* 0x0000001b100e7223 */ /* 0x001fe20000000017 */
[----:B------:R-:W-:-:S02]  /*0db0*/  FFMA R22, R27, R15, R22 ;  /* 0x0000000f1b167223 */ /* 0x000fc40000000016 */
[----:B------:R-:W-:Y:S01]  /*0dc0*/  LDS R27, [R19+0x80] ;  /* 0x00008000131b7984 */ /* 0x000fe20000000800 */
[----:B-1----:R-:W-:-:S03]  /*0dd0*/  FFMA R16, R16, R26, R25 ;  /* 0x0000001a10107223 */ /* 0x002fc60000000019 */
[----:B------:R-:W0:Y:S01]  /*0de0*/  LDS R25, [R10+0x3fc] ;  /* 0x0003fc000a197984 */ /* 0x000e220000000800 */
[----:B------:R-:W-:-:S03]  /*0df0*/  FFMA R24, R26, R15, R24 ;  /* 0x0000000f1a187223 */ /* 0x000fc60000000018 */
[----:B------:R-:W1:Y:S01]  /*0e00*/  LDS R15, [R10+0x400] ;  /* 0x000400000a0f7984 */ /* 0x000e620000000800 */
[----:B------:R-:W-:Y:S01]  /*0e10*/  MOV R23, UR10 ;  /* 0x0000000a00177c02 */ /* 0x000fe20008000f00 */
[----:B------:R-:W-:-:S03]  /*0e20*/  UISETP.NE.AND UP0, UPT, UR4, URZ, UPT ;  /* 0x000000ff0400728c */ /* 0x000fc6000bf05270 */
[----:B------:R-:W-:Y:S02]  /*0e30*/  LEA R12, R23, R12, 0x4 ;  /* 0x0000000c170c7211 */ /* 0x000fe400078e20ff */
[----:B------:R-:W-:Y:S02]  /*0e40*/  IADD3 R2, P0, PT, R2, 0x40, RZ ;  /* 0x0000004002027810 */ /* 0x000fe40007f1e0ff */
[----:B------:R-:W-:Y:S02]  /*0e50*/  IADD3 R6, PT, PT, R6, 0x10, RZ ;  /* 0x0000001006067810 */ /* 0x000fe40007ffe0ff */
[----:B------:R-:W-:Y:S02]  /*0e60*/  IADD3 R3, PT, PT, R3, 0x10, RZ ;  /* 0x0000001003037810 */ /* 0x000fe40007ffe0ff */
[----:B------:R-:W-:Y:S02]  /*0e70*/  IADD3 R7, PT, PT, R7, 0x10, RZ ;  /* 0x0000001007077810 */ /* 0x000fe40007ffe0ff */
[----:B------:R-:W-:-:S02]  /*0e80*/  IADD3 R8, PT, PT, R8, 0x10, RZ ;  /* 0x0000001008087810 */ /* 0x000fc40007ffe0ff */
[----:B------:R-:W-:Y:S01]  /*0e90*/  IADD3.X R11, PT, PT, RZ, R11, RZ, P0, !PT ;  /* 0x0000000bff0b7210 */ /* 0x000fe200007fe4ff */
[----:B0-----:R-:W-:Y:S01]  /*0ea0*/  FFMA R23, R25, R17, R14 ;  /* 0x0000001119177223 */ /* 0x001fe2000000000e */
[C---:B------:R-:W-:Y:S01]  /*0eb0*/  FFMA R22, R27.reuse, R25, R22 ;  /* 0x000000191b167223 */ /* 0x040fe20000000016 */
[----:B------:R-:W-:Y:S02]  /*0ec0*/  MOV R25, UR10 ;  /* 0x0000000a00197c02 */ /* 0x000fe40008000f00 */
[----:B------:R-:W-:Y:S01]  /*0ed0*/  MOV R14, UR10 ;  /* 0x0000000a000e7c02 */ /* 0x000fe20008000f00 */
[----:B-1----:R-:W-:Y:S01]  /*0ee0*/  FFMA R24, R27, R15, R24 ;  /* 0x0000000f1b187223 */ /* 0x002fe20000000018 */
[C---:B------:R-:W-:Y:S02]  /*0ef0*/  LEA R0, R25.reuse, R0, 0x4 ;  /* 0x0000000019007211 */ /* 0x040fe400078e20ff */
[----:B------:R-:W-:Y:S01]  /*0f00*/  LEA R4, R25, R4, 0x4 ;  /* 0x0000000419047211 */ /* 0x000fe200078e20ff */
[----:B------:R-:W-:Y:S01]  /*0f10*/  FFMA R25, R15, R17, R16 ;  /* 0x000000110f197223 */ /* 0x000fe20000000010 */
[----:B------:R-:W-:Y:S01]  /*0f20*/  LEA R5, R14, R5, 0x4 ;  /* 0x000000050e057211 */ /* 0x000fe200078e20ff */
[----:B------:R-:W-:Y:S06]  /*0f30*/  BAR.SYNC.DEFER_BLOCKING 0x0 ;  /* 0x0000000000007b1d */ /* 0x000fec0000010000 */
[----:B------:R-:W-:Y:S05]  /*0f40*/  BRA.U UP0, `(.L_x_1) ;  /* 0xfffffff500007547 */ /* 0x000fea000b83ffff */
.L_x_0:
[----:B------:R-:W0:Y:S01]  /*0f50*/  LDC.64 R2, c[0x0][0x398] ;  /* 0x0000e600ff027b82 */ /* 0x000e220000000a00 */
[----:B------:R-:W-:Y:S02]  /*0f60*/  IADD3 R0, PT, PT, R20, 0x1, RZ ;  /* 0x0000000114007810 */ /* 0x000fe40007ffe0ff */
[----:B------:R-:W-:-:S05]  /*0f70*/  IADD3 R11, PT, PT, R21, 0x1, RZ ;  /* 0x00000001150b7810 */ /* 0x000fca0007ffe0ff */
[----:B------:R-:W1:Y:S01]  /*0f80*/  LDC.64 R6, c[0x0][0x390] ;  /* 0x0000e400ff067b82 */ /* 0x000e620000000a00 */
[-C--:B0-----:R-:W-:Y:S01]  /*0f90*/  ISETP.GE.AND P0, PT, R20, R3.reuse, PT ;  /* 0x000000031400720c */ /* 0x081fe20003f06270 */
[CC--:B------:R-:W-:Y:S01]  /*0fa0*/  IMAD R9, R21.reuse, R3.reuse, R3 ;  /* 0x0000000315097224 */ /* 0x0c0fe200078e0203 */
[-C--:B------:R-:W-:Y:S01]  /*0fb0*/  ISETP.GE.AND P1, PT, R0, R3.reuse, PT ;  /* 0x000000030000720c */ /* 0x080fe20003f26270 */
[C---:B------:R-:W-:Y:S01]  /*0fc0*/  IMAD R5, R21.reuse, R3, R20 ;  /* 0x0000000315057224 */ /* 0x040fe200078e0214 */
[CC--:B------:R-:W-:Y:S02]  /*0fd0*/  ISETP.GE.OR P3, PT, R21.reuse, R2.reuse, P0 ;  /* 0x000000021500720c */ /* 0x0c0fe40000766670 */
[-C--:B------:R-:W-:Y:S02]  /*0fe0*/  ISETP.GE.OR P2, PT, R21, R2.reuse, P1 ;  /* 0x000000021500720c */ /* 0x080fe40000f46670 */
[-C--:B------:R-:W-:Y:S01]  /*0ff0*/  ISETP.GE.OR P0, PT, R11, R2.reuse, P0 ;  /* 0x000000020b00720c */ /* 0x080fe20000706670 */
[----:B-1----:R-:W-:Y:S01]  /*1000*/  IMAD.WIDE R4, R5, 0x4, R6 ;  /* 0x0000000405047825 */ /* 0x002fe200078e0206 */
[----:B------:R-:W-:-:S02]  /*1010*/  ISETP.GE.OR P1, PT, R11, R2, P1 ;  /* 0x000000020b00720c */ /* 0x000fc40000f26670 */
[----:B------:R-:W-:-:S05]  /*1020*/  IADD3 R9, PT, PT, R20, R9, RZ ;  /* 0x0000000914097210 */ /* 0x000fca0007ffe0ff */
[----:B------:R-:W-:Y:S01]  /*1030*/  IMAD.WIDE R6, R9, 0x4, R6 ;  /* 0x0000000409067825 */ /* 0x000fe200078e0206 */
[----:B------:R0:W-:Y:S04]  /*1040*/  @!P3 STG.E desc[UR6][R4.64], R23 ;  /* 0x000000170400b986 */ /* 0x0001e8000c101906 */
[----:B------:R0:W-:Y:S04]  /*1050*/  @!P2 STG.E desc[UR6][R4.64+0x4], R25 ;  /* 0x000004190400a986 */ /* 0x0001e8000c101906 */
[----:B------:R0:W-:Y:S01]  /*1060*/  @!P0 STG.E desc[UR6][R6.64], R22 ;  /* 0x0000001606008986 */ /* 0x0001e2000c101906 */
[----:B------:R-:W-:Y:S05]  /*1070*/  @P1 EXIT ;  /* 0x000000000000194d */ /* 0x000fea0003800000 */
[----:B------:R-:W-:Y:S01]  /*1080*/  STG.E desc[UR6][R6.64+0x4], R24 ;  /* 0x0000041806007986 */ /* 0x000fe2000c101906 */
[----:B------:R-:W-:Y:S05]  /*1090*/  EXIT ;  /* 0x000000000000794d */ /* 0x000fea0003800000 */
.L_x_2:
[----:B------:R-:W-:-:S00]  /*10a0*/  BRA `(.L_x_2) ;  /* 0xfffffffc00fc7947 */ /* 0x000fc0000383ffff */
[----:B------:R-:W-:-:S00]  /*10b0*/  NOP ;  /* 0x0000000000007918 */ /* 0x000fc00000000000 */
        /* <DEDUP_REMOVED lines=12> */
.L_x_3:


//--------------------- .nv.shared._Z19sgemm_tiled_correctPKfS0_Pfiii --------------------------
	.section	.nv.shared._Z19sgemm_tiled_correctPKfS0_Pfiii,"aw",@nobits
	.sectionflags	@""
	.align	4
.nv.shared._Z19sgemm_tiled_correctPKfS0_Pfiii:
	.zero		3336


//--------------------- .nv.shared.reserved.0     --------------------------
	.section	.nv.shared.reserved.0,"aw",@nobits
	.weak		__nv_reservedSMEM_offset_0_alias
	.size		__nv_reservedSMEM_offset_0_alias, 0, 64
	.other		__nv_reservedSMEM_offset_0_alias,@"STO_CUDA_RESERVED_SHARED STV_DEFAULT"
__nv_reservedSMEM_offset_0_alias:
	.zero		0
	.zero		64


//--------------------- .nv.constant0._Z19sgemm_tiled_correctPKfS0_Pfiii --------------------------
	.section	.nv.constant0._Z19sgemm_tiled_correctPKfS0_Pfiii,"a",@progbits
	.sectionflags	@""
	.align	4
.nv.constant0._Z19sgemm_tiled_correctPKfS0_Pfiii:
	.zero		932


//--------------------- SYMBOLS --------------------------

	.type		.nv.reservedSmem.offset0,@object
	.size		.nv.reservedSmem.offset0,0x4
	.type		.nv.reservedSmem.cap,@object
	.size		.nv.reservedSmem.cap,0x4
